	.headerflags	@"EF_CUDA_TEXMODE_UNIFIED EF_CUDA_64BIT_ADDRESS EF_CUDA_ACCELERATORS EF_CUDA_SM90 EF_CUDA_VIRTUAL_SM(EF_CUDA_SM90)"
	.elftype	@"ET_EXEC"


//--------------------- .nv.info                  --------------------------
	.section	.nv.info,"",@"SHT_CUDA_INFO"
	.align	4


	//----- nvinfo : EIATTR_REGCOUNT
	.align		4
        /*0000*/ 	.byte	0x04, 0x2f
        /*0002*/ 	.short	(.L_1 - .L_0)
	.align		4
.L_0:
        /*0004*/ 	.word	index@(triton_mm)
        /*0008*/ 	.word	0x00000060


	//----- nvinfo : EIATTR_MIN_STACK_SIZE
	.align		4
.L_1:
        /*000c*/ 	.byte	0x04, 0x12
        /*000e*/ 	.short	(.L_3 - .L_2)
	.align		4
.L_2:
        /*0010*/ 	.word	index@(triton_mm)
        /*0014*/ 	.word	0x00000000


	//----- nvinfo : EIATTR_FRAME_SIZE
	.align		4
.L_3:
        /*0018*/ 	.byte	0x04, 0x11
        /*001a*/ 	.short	(.L_5 - .L_4)
	.align		4
.L_4:
        /*001c*/ 	.word	index@(triton_mm)
        /*0020*/ 	.word	0x00000000


	//----- nvinfo : EIATTR_MIN_STACK_SIZE
	.align		4
.L_5:
        /*0024*/ 	.byte	0x04, 0x12
        /*0026*/ 	.short	(.L_7 - .L_6)
	.align		4
.L_6:
        /*0028*/ 	.word	index@(triton_mm)
        /*002c*/ 	.word	0x00000000
.L_7:


//--------------------- .nv.info.triton_mm        --------------------------
	.section	.nv.info.triton_mm,"",@"SHT_CUDA_INFO"
	.sectionflags	@""
	.align	4


	//----- nvinfo : EIATTR_CUDA_API_VERSION
	.align		4
        /*0000*/ 	.byte	0x04, 0x37
        /*0002*/ 	.short	(.L_9 - .L_8)
.L_8:
        /*0004*/ 	.word	0x0000007c


	//----- nvinfo : EIATTR_KPARAM_INFO
	.align		4
.L_9:
        /*0008*/ 	.byte	0x04, 0x17
        /*000a*/ 	.short	(.L_11 - .L_10)
.L_10:
        /*000c*/ 	.word	0x00000000
        /*0010*/ 	.short	0x0002
        /*0012*/ 	.short	0x0010
        /*0014*/ 	.byte	0x00, 0xf0, 0x21, 0x00


	//----- nvinfo : EIATTR_KPARAM_INFO
	.align		4
.L_11:
        /*0018*/ 	.byte	0x04, 0x17
        /*001a*/ 	.short	(.L_13 - .L_12)
.L_12:
        /*001c*/ 	.word	0x00000000
        /*0020*/ 	.short	0x0001
        /*0022*/ 	.short	0x0008
        /*0024*/ 	.byte	0x00, 0xf0, 0x21, 0x00


	//----- nvinfo : EIATTR_KPARAM_INFO
	.align		4
.L_13:
        /*0028*/ 	.byte	0x04, 0x17
        /*002a*/ 	.short	(.L_15 - .L_14)
.L_14:
        /*002c*/ 	.word	0x00000000
        /*0030*/ 	.short	0x0000
        /*0032*/ 	.short	0x0000
        /*0034*/ 	.byte	0x00, 0xf0, 0x21, 0x00


	//----- nvinfo : EIATTR_SPARSE_MMA_MASK
	.align		4
.L_15:
        /*0038*/ 	.byte	0x03, 0x50
        /*003a*/ 	.short	0x0000


	//----- nvinfo : EIATTR_MAXREG_COUNT
	.align		4
        /*003c*/ 	.byte	0x03, 0x1b
        /*003e*/ 	.short	0x00ff


	//----- nvinfo : EIATTR_COOP_GROUP_MASK_REGIDS
	.align		4
        /*0040*/ 	.byte	0x04, 0x29
        /*0042*/ 	.short	(.L_17 - .L_16)


	//   ....[0]....
.L_16:
        /*0044*/ 	.word	0xffffffff


	//----- nvinfo : EIATTR_COOP_GROUP_INSTR_OFFSETS
	.align		4
.L_17:
        /*0048*/ 	.byte	0x04, 0x28
        /*004a*/ 	.short	(.L_19 - .L_18)


	//   ....[0]....
.L_18:
        /*004c*/ 	.word	0x00000bc0


	//----- nvinfo : EIATTR_EXIT_INSTR_OFFSETS
	.align		4
.L_19:
        /*0050*/ 	.byte	0x04, 0x1c
        /*0052*/ 	.short	(.L_21 - .L_20)


	//   ....[0]....
.L_20:
        /*0054*/ 	.word	0x00001730


	//   ....[1]....
        /*0058*/ 	.word	0x00001780


	//----- nvinfo : EIATTR_MAX_THREADS
	.align		4
.L_21:
        /*005c*/ 	.byte	0x04, 0x05
        /*005e*/ 	.short	(.L_23 - .L_22)
.L_22:
        /*0060*/ 	.word	0x00000080
        /*0064*/ 	.word	0x00000001
        /*0068*/ 	.word	0x00000001


	//----- nvinfo : EIATTR_CBANK_PARAM_SIZE
	.align		4
.L_23:
        /*006c*/ 	.byte	0x03, 0x19
        /*006e*/ 	.short	0x0018


	//----- nvinfo : EIATTR_PARAM_CBANK
	.align		4
        /*0070*/ 	.byte	0x04, 0x0a
        /*0072*/ 	.short	(.L_25 - .L_24)
	.align		4
.L_24:
        /*0074*/ 	.word	index@(.nv.constant0.triton_mm)
        /*0078*/ 	.short	0x0210
        /*007a*/ 	.short	0x0018


	//----- nvinfo : EIATTR_SW_WAR
	.align		4
.L_25:
        /*007c*/ 	.byte	0x04, 0x36
        /*007e*/ 	.short	(.L_27 - .L_26)
.L_26:
        /*0080*/ 	.word	0x00000008
.L_27:


//--------------------- .nv.callgraph             --------------------------
	.section	.nv.callgraph,"",@"SHT_CUDA_CALLGRAPH"
	.align	4
	.sectionentsize	8
	.align		4
        /*0000*/ 	.word	0x00000000
	.align		4
        /*0004*/ 	.word	0xffffffff
	.align		4
        /*0008*/ 	.word	0x00000000
	.align		4
        /*000c*/ 	.word	0xfffffffe
	.align		4
        /*0010*/ 	.word	0x00000000
	.align		4
        /*0014*/ 	.word	0xfffffffd
	.align		4
        /*0018*/ 	.word	0x00000000
	.align		4
        /*001c*/ 	.word	0xfffffffc


//--------------------- .text.triton_mm           --------------------------
	.section	.text.triton_mm,"ax",@progbits
	.sectionflags	@"SHF_BARRIERS=1"
	.align	128
        .global         triton_mm
        .type           triton_mm,@function
        .size           triton_mm,(.L_x_2 - triton_mm)
        .other          triton_mm,@"STO_CUDA_ENTRY STV_DEFAULT"
triton_mm:
.text.triton_mm:
[----:B------:R-:W1:Y:S01]  /*0000*/  LDC R1, c[0x0][0x28] ;  /* 0x00000a00ff017b82 */ /* 0x000e620000000800 */
[----:B------:R-:W2:Y:S01]  /*0010*/  S2R R9, SR_CTAID.X ;  /* 0x0000000000097919 */ /* 0x000ea20000002500 */
[----:B------:R-:W-:-:S06]  /*0020*/  IMAD.MOV.U32 R5, RZ, RZ, -0x8 ;  /* 0xfffffff8ff057424 */ /* 0x000fcc00078e00ff */
[----:B------:R-:W3:Y:S01]  /*0030*/  S2UR UR14, SR_CgaCtaId ;  /* 0x00000000000e79c3 */ /* 0x000ee20000008800 */
[----:B------:R-:W-:Y:S01]  /*0040*/  UMOV UR4, 0x400 ;  /* 0x0000040000047882 */ /* 0x000fe20000000000 */
[----:B------:R-:W-:Y:S01]  /*0050*/  ULDC.64 UR18, c[0x0][0x208] ;  /* 0x0000820000127ab9 */ /* 0x000fe20000000a00 */
[----:B------:R-:W-:Y:S01]  /*0060*/  IMAD.MOV.U32 R93, RZ, RZ, -0x20 ;  /* 0xffffffe0ff5d7424 */ /* 0x000fe200078e00ff */
[----:B------:R-:W-:Y:S02]  /*0070*/  CS2R R36, SRZ ;  /* 0x0000000000247805 */ /* 0x000fe4000001ff00 */
[----:B------:R-:W-:Y:S02]  /*0080*/  CS2R R38, SRZ ;  /* 0x0000000000267805 */ /* 0x000fe4000001ff00 */
[----:B------:R-:W-:Y:S02]  /*0090*/  CS2R R40, SRZ ;  /* 0x0000000000287805 */ /* 0x000fe4000001ff00 */
[----:B------:R-:W-:-:S02]  /*00a0*/  CS2R R42, SRZ ;  /* 0x00000000002a7805 */ /* 0x000fc4000001ff00 */
[----:B------:R-:W-:Y:S02]  /*00b0*/  CS2R R44, SRZ ;  /* 0x00000000002c7805 */ /* 0x000fe4000001ff00 */
[----:B------:R-:W-:Y:S02]  /*00c0*/  CS2R R46, SRZ ;  /* 0x00000000002e7805 */ /* 0x000fe4000001ff00 */
        /* <DEDUP_REMOVED lines=13> */
[----:B------:R-:W-:Y:S01]  /*01a0*/  CS2R R74, SRZ ;  /* 0x00000000004a7805 */ /* 0x000fe2000001ff00 */
[----:B---3--:R-:W-:Y:S01]  /*01b0*/  UPRMT UR14, UR14, 0x654, UR4 ;  /* 0x000006540e0e7896 */ /* 0x008fe20008000004 */
[----:B------:R-:W-:Y:S02]  /*01c0*/  CS2R R76, SRZ ;  /* 0x00000000004c7805 */ /* 0x000fe4000001ff00 */
[----:B------:R-:W-:-:S02]  /*01d0*/  CS2R R78, SRZ ;  /* 0x00000000004e7805 */ /* 0x000fc4000001ff00 */
[----:B------:R-:W-:Y:S02]  /*01e0*/  CS2R R80, SRZ ;  /* 0x0000000000507805 */ /* 0x000fe4000001ff00 */
[----:B------:R-:W-:Y:S02]  /*01f0*/  CS2R R82, SRZ ;  /* 0x0000000000527805 */ /* 0x000fe4000001ff00 */
[----:B------:R-:W-:Y:S01]  /*0200*/  CS2R R84, SRZ ;  /* 0x0000000000547805 */ /* 0x000fe2000001ff00 */
[----:B--2---:R-:W-:Y:S01]  /*0210*/  IMAD.HI R0, R9, 0x2aaaaaab, RZ ;  /* 0x2aaaaaab09007827 */ /* 0x004fe200078e02ff */
[----:B------:R-:W-:Y:S01]  /*0220*/  CS2R R86, SRZ ;  /* 0x0000000000567805 */ /* 0x000fe2000001ff00 */
[----:B------:R-:W-:Y:S01]  /*0230*/  UMOV UR15, 0x1 ;  /* 0x00000001000f7882 */ /* 0x000fe20000000000 */
[----:B------:R-:W-:Y:S01]  /*0240*/  UMOV UR6, 0xffffffff ;  /* 0xffffffff00067882 */ /* 0x000fe20000000000 */
[----:B------:R-:W-:Y:S01]  /*0250*/  UMOV UR4, URZ ;  /* 0x0000003f00047c82 */ /* 0x000fe20008000000 */
[----:B------:R-:W-:Y:S01]  /*0260*/  SHF.R.U32.HI R3, RZ, 0x1f, R0 ;  /* 0x0000001fff037819 */ /* 0x000fe20000011600 */
[----:B------:R-:W-:Y:S01]  /*0270*/  UIADD3 UR17, UR14, 0x3000, URZ ;  /* 0x000030000e117890 */ /* 0x000fe2000fffe03f */
[----:B------:R-:W-:-:S02]  /*0280*/  UMOV UR5, URZ ;  /* 0x0000003f00057c82 */ /* 0x000fc40008000000 */
[----:B------:R-:W-:-:S05]  /*0290*/  LEA.HI.SX32 R4, R0, R3, 0x1b ;  /* 0x0000000300047211 */ /* 0x000fca00078fdaff */
[C---:B------:R-:W-:Y:S02]  /*02a0*/  IMAD R0, R4.reuse, R5, 0x40 ;  /* 0x0000004004007424 */ /* 0x040fe400078e0205 */
[----:B------:R-:W-:-:S03]  /*02b0*/  IMAD R6, R4, -0xc0, R9 ;  /* 0xffffff4004067824 */ /* 0x000fc600078e0209 */
[----:B------:R-:W-:Y:S02]  /*02c0*/  VIMNMX R5, R0, 0x8, PT ;  /* 0x0000000800057848 */ /* 0x000fe40003fe0100 */
[----:B------:R-:W-:Y:S02]  /*02d0*/  IABS R10, R6 ;  /* 0x00000006000a7213 */ /* 0x000fe40000000000 */
[-C--:B------:R-:W-:Y:S02]  /*02e0*/  IABS R8, R5.reuse ;  /* 0x0000000500087213 */ /* 0x080fe40000000000 */
[-C--:B------:R-:W-:Y:S02]  /*02f0*/  IABS R11, R5.reuse ;  /* 0x00000005000b7213 */ /* 0x080fe40000000000 */
[----:B------:R-:W2:Y:S01]  /*0300*/  I2F.RP R0, R8 ;  /* 0x0000000800007306 */ /* 0x000ea20000209400 */
[----:B------:R-:W-:Y:S02]  /*0310*/  LOP3.LUT R6, R6, R5, RZ, 0x3c, !PT ;  /* 0x0000000506067212 */ /* 0x000fe400078e3cff */
[----:B------:R-:W-:-:S02]  /*0320*/  IMAD.MOV R11, RZ, RZ, -R11 ;  /* 0x000000ffff0b7224 */ /* 0x000fc400078e0a0b */
[----:B------:R-:W-:Y:S02]  /*0330*/  ISETP.GE.AND P3, PT, R6, RZ, PT ;  /* 0x000000ff0600720c */ /* 0x000fe40003f66270 */
[----:B------:R-:W-:Y:S01]  /*0340*/  LOP3.LUT R6, RZ, R5, RZ, 0x33, !PT ;  /* 0x00000005ff067212 */ /* 0x000fe200078e33ff */
[----:B--2---:R-:W2:Y:S02]  /*0350*/  MUFU.RCP R0, R0 ;  /* 0x0000000000007308 */ /* 0x004ea40000001000 */
[----:B--2---:R-:W-:Y:S01]  /*0360*/  VIADD R2, R0, 0xffffffe ;  /* 0x0ffffffe00027836 */ /* 0x004fe20000000000 */
[----:B------:R-:W-:-:S05]  /*0370*/  IABS R0, R9 ;  /* 0x0000000900007213 */ /* 0x000fca0000000000 */
[----:B------:R2:W3:Y:S02]  /*0380*/  F2I.FTZ.U32.TRUNC.NTZ R3, R2 ;  /* 0x0000000200037305 */ /* 0x0004e4000021f000 */
[----:B--2---:R-:W-:Y:S02]  /*0390*/  IMAD.MOV.U32 R2, RZ, RZ, RZ ;  /* 0x000000ffff027224 */ /* 0x004fe400078e00ff */
[----:B---3--:R-:W-:-:S04]  /*03a0*/  IMAD.MOV R7, RZ, RZ, -R3 ;  /* 0x000000ffff077224 */ /* 0x008fc800078e0a03 */
[----:B------:R-:W-:-:S04]  /*03b0*/  IMAD R7, R7, R8, RZ ;  /* 0x0000000807077224 */ /* 0x000fc800078e02ff */
[----:B------:R-:W-:-:S06]  /*03c0*/  IMAD.HI.U32 R3, R3, R7, R2 ;  /* 0x0000000703037227 */ /* 0x000fcc00078e0002 */
[----:B------:R-:W-:-:S04]  /*03d0*/  IMAD.HI.U32 R2, R3, R10, RZ ;  /* 0x0000000a03027227 */ /* 0x000fc800078e00ff */
[----:B------:R-:W-:Y:S02]  /*03e0*/  IMAD R7, R2, R11, R10 ;  /* 0x0000000b02077224 */ /* 0x000fe400078e020a */
[----:B------:R-:W-:Y:S02]  /*03f0*/  IMAD.MOV.U32 R10, RZ, RZ, R0 ;  /* 0x000000ffff0a7224 */ /* 0x000fe400078e0000 */
[----:B------:R-:W2:Y:S01]  /*0400*/  S2R R0, SR_TID.X ;  /* 0x0000000000007919 */ /* 0x000ea20000002100 */
[----:B------:R-:W-:Y:S01]  /*0410*/  ISETP.GT.U32.AND P2, PT, R8, R7, PT ;  /* 0x000000070800720c */ /* 0x000fe20003f44070 */
[----:B------:R-:W-:-:S04]  /*0420*/  IMAD.HI.U32 R3, R3, R10, RZ ;  /* 0x0000000a03037227 */ /* 0x000fc800078e00ff */
[----:B------:R-:W-:Y:S02]  /*0430*/  IMAD R3, R3, R11, R10 ;  /* 0x0000000b03037224 */ /* 0x000fe400078e020a */
[----:B------:R-:W3:Y:S03]  /*0440*/  LDC.64 R10, c[0x0][0x210] ;  /* 0x00008400ff0a7b82 */ /* 0x000ee60000000a00 */
[----:B------:R-:W-:-:S03]  /*0450*/  ISETP.GT.U32.AND P1, PT, R8, R3, PT ;  /* 0x000000030800720c */ /* 0x000fc60003f24070 */
[----:B------:R-:W-:Y:S02]  /*0460*/  @!P2 IMAD.IADD R7, R7, 0x1, -R8 ;  /* 0x000000010707a824 */ /* 0x000fe400078e0a08 */
[----:B------:R-:W-:Y:S01]  /*0470*/  @!P2 VIADD R2, R2, 0x1 ;  /* 0x000000010202a836 */ /* 0x000fe20000000000 */
[----:B------:R-:W-:Y:S02]  /*0480*/  ISETP.GE.AND P2, PT, R9, RZ, PT ;  /* 0x000000ff0900720c */ /* 0x000fe40003f46270 */
[----:B------:R-:W-:-:S05]  /*0490*/  ISETP.GE.U32.AND P0, PT, R7, R8, PT ;  /* 0x000000080700720c */ /* 0x000fca0003f06070 */
[----:B------:R-:W-:-:S05]  /*04a0*/  @!P1 IMAD.IADD R3, R3, 0x1, -R8 ;  /* 0x0000000103039824 */ /* 0x000fca00078e0a08 */
[----:B------:R-:W-:-:S03]  /*04b0*/  ISETP.GT.U32.AND P1, PT, R8, R3, PT ;  /* 0x000000030800720c */ /* 0x000fc60003f24070 */
[----:B------:R-:W-:Y:S01]  /*04c0*/  @P0 VIADD R2, R2, 0x1 ;  /* 0x0000000102020836 */ /* 0x000fe20000000000 */
[----:B------:R-:W-:Y:S01]  /*04d0*/  ISETP.NE.AND P0, PT, R5, RZ, PT ;  /* 0x000000ff0500720c */ /* 0x000fe20003f05270 */
[----:B--2---:R-:W-:Y:S01]  /*04e0*/  IMAD.SHL.U32 R15, R0, 0x8, RZ ;  /* 0x00000008000f7824 */ /* 0x004fe200078e00ff */
[----:B------:R-:W-:Y:S01]  /*04f0*/  SHF.R.U32.HI R13, RZ, 0x2, R0 ;  /* 0x00000002ff0d7819 */ /* 0x000fe20000011600 */
[----:B------:R-:W-:Y:S01]  /*0500*/  @!P3 IMAD.MOV R2, RZ, RZ, -R2 ;  /* 0x000000ffff02b224 */ /* 0x000fe200078e0a02 */
[----:B------:R-:W-:Y:S02]  /*0510*/  SHF.R.U32.HI R92, RZ, 0x5, R0 ;  /* 0x00000005ff5c7819 */ /* 0x000fe40000011600 */
[----:B------:R-:W-:Y:S02]  /*0520*/  SGXT.U32 R13, R13, 0x5 ;  /* 0x000000050d0d781a */ /* 0x000fe40000000000 */
[----:B------:R-:W-:Y:S01]  /*0530*/  SEL R2, R6, R2, !P0 ;  /* 0x0000000206027207 */ /* 0x000fe20004000000 */
[----:B------:R-:W-:Y:S01]  /*0540*/  @!P1 IMAD.IADD R3, R3, 0x1, -R8 ;  /* 0x0000000103039824 */ /* 0x000fe200078e0a08 */
[----:B------:R-:W-:-:S02]  /*0550*/  LOP3.LUT R20, R15, 0x18, R0, 0x48, !PT ;  /* 0x000000180f147812 */ /* 0x000fc400078e4800 */
[----:B------:R-:W-:Y:S01]  /*0560*/  LOP3.LUT R15, R15, 0x18, RZ, 0xc0, !PT ;  /* 0x000000180f0f7812 */ /* 0x000fe200078ec0ff */
[----:B------:R-:W-:Y:S01]  /*0570*/  IMAD.SHL.U32 R2, R2, 0x80, RZ ;  /* 0x0000008002027824 */ /* 0x000fe200078e00ff */
[----:B------:R-:W-:Y:S01]  /*0580*/  LOP3.LUT R92, R92, 0x7fffffc, RZ, 0xc0, !PT ;  /* 0x07fffffc5c5c7812 */ /* 0x000fe200078ec0ff */
[----:B------:R-:W-:-:S03]  /*0590*/  @!P2 IMAD.MOV R3, RZ, RZ, -R3 ;  /* 0x000000ffff03a224 */ /* 0x000fc600078e0a03 */
[----:B------:R-:W-:Y:S02]  /*05a0*/  LOP3.LUT R14, R2, R13, RZ, 0xfc, !PT ;  /* 0x0000000d020e7212 */ /* 0x000fe400078efcff */
[----:B------:R-:W-:Y:S02]  /*05b0*/  LOP3.LUT R16, R2, 0x20, R13, 0xfe, !PT ;  /* 0x0000002002107812 */ /* 0x000fe400078efe0d */
[----:B------:R-:W-:Y:S01]  /*05c0*/  SEL R3, R6, R3, !P0 ;  /* 0x0000000306037207 */ /* 0x000fe20004000000 */
[----:B------:R-:W-:Y:S01]  /*05d0*/  IMAD.HI R5, R14, 0x2aaaaaab, RZ ;  /* 0x2aaaaaab0e057827 */ /* 0x000fe200078e02ff */
[----:B------:R-:W-:Y:S02]  /*05e0*/  LOP3.LUT R17, R2, 0x40, R13, 0xfe, !PT ;  /* 0x0000004002117812 */ /* 0x000fe400078efe0d */
[----:B------:R-:W-:Y:S01]  /*05f0*/  LOP3.LUT R18, R2, 0x60, R13, 0xfe, !PT ;  /* 0x0000006002127812 */ /* 0x000fe200078efe0d */
[----:B------:R-:W-:Y:S01]  /*0600*/  IMAD.HI R7, R16, 0x2aaaaaab, RZ ;  /* 0x2aaaaaab10077827 */ /* 0x000fe200078e02ff */
[----:B------:R-:W-:-:S03]  /*0610*/  SHF.R.U32.HI R6, RZ, 0x1f, R5 ;  /* 0x0000001fff067819 */ /* 0x000fc60000011605 */
[----:B------:R-:W-:Y:S01]  /*0620*/  IMAD R12, R4, 0x8, R3 ;  /* 0x00000008040c7824 */ /* 0x000fe200078e0203 */
[----:B------:R-:W-:Y:S01]  /*0630*/  SHF.R.U32.HI R8, RZ, 0x1f, R7 ;  /* 0x0000001fff087819 */ /* 0x000fe20000011607 */
[----:B------:R-:W-:Y:S01]  /*0640*/  IMAD.HI R22, R17, 0x2aaaaaab, RZ ;  /* 0x2aaaaaab11167827 */ /* 0x000fe200078e02ff */
[----:B------:R-:W-:Y:S02]  /*0650*/  LEA.HI R23, R5, R6, RZ, 0x17 ;  /* 0x0000000605177211 */ /* 0x000fe400078fb8ff */
[----:B------:R-:W-:Y:S01]  /*0660*/  SHF.R.S32.HI R19, RZ, 0x19, R12 ;  /* 0x00000019ff137819 */ /* 0x000fe2000001140c */
[----:B------:R-:W-:Y:S01]  /*0670*/  IMAD.SHL.U32 R6, R12, 0x40, RZ ;  /* 0x000000400c067824 */ /* 0x000fe200078e00ff */
[C---:B------:R-:W-:Y:S01]  /*0680*/  LOP3.LUT R3, R13.reuse, 0x20, RZ, 0xfc, !PT ;  /* 0x000000200d037812 */ /* 0x040fe200078efcff */
[----:B------:R-:W-:Y:S01]  /*0690*/  IMAD.HI R24, R18, 0x2aaaaaab, RZ ;  /* 0x2aaaaaab12187827 */ /* 0x000fe200078e02ff */
[C---:B------:R-:W-:Y:S02]  /*06a0*/  LOP3.LUT R4, R13.reuse, 0x40, RZ, 0xfc, !PT ;  /* 0x000000400d047812 */ /* 0x040fe400078efcff */
[----:B------:R-:W-:Y:S01]  /*06b0*/  LOP3.LUT R5, R13, 0x60, RZ, 0xfc, !PT ;  /* 0x000000600d057812 */ /* 0x000fe200078efcff */
[--C-:B------:R-:W-:Y:S01]  /*06c0*/  IMAD R3, R3, 0x20, R20.reuse ;  /* 0x0000002003037824 */ /* 0x100fe200078e0214 */
[----:B------:R-:W-:Y:S01]  /*06d0*/  LEA.HI R25, R7, R8, RZ, 0x17 ;  /* 0x0000000807197211 */ /* 0x000fe200078fb8ff */
[--C-:B------:R-:W-:Y:S01]  /*06e0*/  IMAD R7, R13, 0x20, R20.reuse ;  /* 0x000000200d077824 */ /* 0x100fe200078e0214 */
[----:B------:R-:W2:Y:S01]  /*06f0*/  LDC.64 R8, c[0x0][0x218] ;  /* 0x00008600ff087b82 */ /* 0x000ea20000000a00 */
[----:B------:R-:W-:Y:S01]  /*0700*/  SGXT R19, R19, 0x1 ;  /* 0x000000011313781a */ /* 0x000fe20000000200 */
[--C-:B------:R-:W-:Y:S01]  /*0710*/  IMAD R4, R4, 0x20, R20.reuse ;  /* 0x0000002004047824 */ /* 0x100fe200078e0214 */
[----:B------:R-:W-:Y:S01]  /*0720*/  LOP3.LUT R12, R6, R13, RZ, 0xfc, !PT ;  /* 0x0000000d060c7212 */ /* 0x000fe200078efcff */
[----:B------:R-:W-:Y:S01]  /*0730*/  IMAD R5, R5, 0x20, R20 ;  /* 0x0000002005057824 */ /* 0x000fe200078e0214 */
[----:B------:R-:W-:Y:S01]  /*0740*/  LOP3.LUT R13, R6, 0x20, R13, 0xfe, !PT ;  /* 0x00000020060d7812 */ /* 0x000fe200078efe0d */
[----:B------:R-:W-:Y:S01]  /*0750*/  IMAD R14, R23, -0xc00, R14 ;  /* 0xfffff400170e7824 */ /* 0x000fe200078e020e */
[----:B------:R-:W-:Y:S01]  /*0760*/  LEA.HI R20, R19, R12, RZ, 0xc ;  /* 0x0000000c13147211 */ /* 0x000fe200078f60ff */
[----:B------:R-:W-:Y:S01]  /*0770*/  IMAD R16, R25, -0xc00, R16 ;  /* 0xfffff40019107824 */ /* 0x000fe200078e0210 */
[----:B------:R-:W-:-:S02]  /*0780*/  LEA.HI R21, R19, R13, RZ, 0xc ;  /* 0x0000000d13157211 */ /* 0x000fc400078f60ff */
[----:B------:R-:W-:Y:S02]  /*0790*/  SHF.R.U32.HI R27, RZ, 0x1f, R22 ;  /* 0x0000001fff1b7819 */ /* 0x000fe40000011616 */
[----:B------:R-:W-:Y:S02]  /*07a0*/  SHF.R.U32.HI R29, RZ, 0x1f, R24 ;  /* 0x0000001fff1d7819 */ /* 0x000fe40000011618 */
[----:B------:R-:W-:Y:S02]  /*07b0*/  LOP3.LUT R19, R20, 0xff000, RZ, 0xc0, !PT ;  /* 0x000ff00014137812 */ /* 0x000fe400078ec0ff */
[----:B------:R-:W-:Y:S01]  /*07c0*/  LOP3.LUT R20, R21, 0xff000, RZ, 0xc0, !PT ;  /* 0x000ff00015147812 */ /* 0x000fe200078ec0ff */
[----:B------:R-:W-:Y:S01]  /*07d0*/  IMAD R21, R16, 0x3000, R15 ;  /* 0x0000300010157824 */ /* 0x000fe200078e020f */
[----:B------:R-:W-:Y:S01]  /*07e0*/  LEA.HI R22, R22, R27, RZ, 0x17 ;  /* 0x0000001b16167211 */ /* 0x000fe200078fb8ff */
[----:B------:R-:W-:Y:S01]  /*07f0*/  IMAD.IADD R12, R12, 0x1, -R19 ;  /* 0x000000010c0c7824 */ /* 0x000fe200078e0a13 */
[----:B------:R-:W-:Y:S01]  /*0800*/  LEA.HI R29, R24, R29, RZ, 0x17 ;  /* 0x0000001d181d7211 */ /* 0x000fe200078fb8ff */
[----:B------:R-:W-:Y:S01]  /*0810*/  IMAD.IADD R20, R13, 0x1, -R20 ;  /* 0x000000010d147824 */ /* 0x000fe200078e0a14 */
[----:B------:R-:W-:Y:S01]  /*0820*/  LEA R25, R7, UR14, 0x1 ;  /* 0x0000000e07197c11 */ /* 0x000fe2000f8e08ff */
[----:B------:R-:W-:Y:S01]  /*0830*/  IMAD R22, R22, -0xc00, R17 ;  /* 0xfffff40016167824 */ /* 0x000fe200078e0211 */
[----:B------:R-:W-:Y:S01]  /*0840*/  LEA R27, R3, UR14, 0x1 ;  /* 0x0000000e031b7c11 */ /* 0x000fe2000f8e08ff */
[----:B------:R-:W-:Y:S01]  /*0850*/  IMAD R18, R29, -0xc00, R18 ;  /* 0xfffff4001d127824 */ /* 0x000fe200078e0212 */
[----:B------:R-:W-:Y:S01]  /*0860*/  LEA R33, R4, UR14, 0x1 ;  /* 0x0000000e04217c11 */ /* 0x000fe2000f8e08ff */
[--C-:B------:R-:W-:Y:S01]  /*0870*/  IMAD R13, R12, 0x3000, R15.reuse ;  /* 0x000030000c0d7824 */ /* 0x100fe200078e020f */
[----:B------:R-:W-:Y:S01]  /*0880*/  LEA R35, R5, UR14, 0x1 ;  /* 0x0000000e05237c11 */ /* 0x000fe2000f8e08ff */
[----:B------:R-:W-:-:S02]  /*0890*/  IMAD R17, R20, 0x3000, R15 ;  /* 0x0000300014117824 */ /* 0x000fc400078e020f */
[--C-:B------:R-:W-:Y:S02]  /*08a0*/  IMAD R19, R14, 0x3000, R15.reuse ;  /* 0x000030000e137824 */ /* 0x100fe400078e020f */
[--C-:B------:R-:W-:Y:S02]  /*08b0*/  IMAD R29, R22, 0x3000, R15.reuse ;  /* 0x00003000161d7824 */ /* 0x100fe400078e020f */
[----:B------:R-:W-:Y:S02]  /*08c0*/  IMAD R31, R18, 0x3000, R15 ;  /* 0x00003000121f7824 */ /* 0x000fe400078e020f */
[----:B---3--:R-:W-:-:S04]  /*08d0*/  IMAD.WIDE R14, R13, 0x2, R10 ;  /* 0x000000020d0e7825 */ /* 0x008fc800078e020a */
[----:B------:R-:W-:Y:S01]  /*08e0*/  IMAD.WIDE R16, R17, 0x2, R10 ;  /* 0x0000000211107825 */ /* 0x000fe200078e020a */
[----:B------:R-:W-:Y:S01]  /*08f0*/  @!PT LDS RZ, [RZ] ;  /* 0x00000000fffff984 */ /* 0x000fe20000000800 */
[----:B------:R-:W-:Y:S01]  /*0900*/  @!PT LDS RZ, [RZ] ;  /* 0x00000000fffff984 */ /* 0x000fe20000000800 */
[----:B------:R-:W-:Y:S01]  /*0910*/  @!PT LDS RZ, [RZ] ;  /* 0x00000000fffff984 */ /* 0x000fe20000000800 */
[----:B------:R-:W-:Y:S03]  /*0920*/  LDGSTS.E.BYPASS.128 [R25], desc[UR18][R14.64] ;  /* 0x000000000e197fae */ /* 0x000fe6000b901c52 */
[--C-:B--2---:R-:W-:Y:S01]  /*0930*/  IMAD.WIDE R18, R19, 0x2, R8.reuse ;  /* 0x0000000213127825 */ /* 0x104fe200078e0208 */
[----:B------:R-:W-:Y:S03]  /*0940*/  LDGSTS.E.BYPASS.128 [R27], desc[UR18][R16.64] ;  /* 0x00000000101b7fae */ /* 0x000fe6000b901c52 */
[--C-:B------:R-:W-:Y:S01]  /*0950*/  IMAD.WIDE R20, R21, 0x2, R8.reuse ;  /* 0x0000000215147825 */ /* 0x100fe200078e0208 */
[----:B------:R-:W0:Y:S03]  /*0960*/  LDGDEPBAR ;  /* 0x00000000000079af */ /* 0x000e260000000000 */
[----:B------:R-:W-:Y:S01]  /*0970*/  IMAD.WIDE R28, R29, 0x2, R8 ;  /* 0x000000021d1c7825 */ /* 0x000fe200078e0208 */
[----:B------:R-:W-:Y:S01]  /*0980*/  LDGSTS.E.BYPASS.128 [R25+0x3000], desc[UR18][R18.64] ;  /* 0x0300000012197fae */ /* 0x000fe2000b901c52 */
[----:B------:R-:W-:-:S02]  /*0990*/  IADD3 R13, P2, R20, 0x80, RZ ;  /* 0x00000080140d7810 */ /* 0x000fc40007f5e0ff */
[----:B------:R-:W-:Y:S01]  /*09a0*/  IMAD.WIDE R30, R31, 0x2, R8 ;  /* 0x000000021f1e7825 */ /* 0x000fe200078e0208 */
[----:B------:R-:W-:Y:S01]  /*09b0*/  LDGSTS.E.BYPASS.128 [R27+0x3000], desc[UR18][R20.64] ;  /* 0x03000000141b7fae */ /* 0x000fe2000b901c52 */
[----:B------:R-:W-:Y:S02]  /*09c0*/  IADD3 R8, P0, R14, 0x80, RZ ;  /* 0x000000800e087810 */ /* 0x000fe40007f1e0ff */
[----:B------:R-:W-:Y:S01]  /*09d0*/  IADD3 R9, P1, R16, 0x80, RZ ;  /* 0x0000008010097810 */ /* 0x000fe20007f3e0ff */
[----:B------:R-:W-:Y:S01]  /*09e0*/  LDGSTS.E.BYPASS.128 [R33+0x3000], desc[UR18][R28.64] ;  /* 0x030000001c217fae */ /* 0x000fe2000b901c52 */
[----:B------:R-:W-:Y:S02]  /*09f0*/  IMAD.X R89, RZ, RZ, R21, P2 ;  /* 0x000000ffff597224 */ /* 0x000fe400010e0615 */
[----:B------:R-:W-:Y:S01]  /*0a00*/  IMAD.X R10, RZ, RZ, R15, P0 ;  /* 0x000000ffff0a7224 */ /* 0x000fe200000e060f */
[----:B------:R-:W-:Y:S01]  /*0a10*/  LDGSTS.E.BYPASS.128 [R35+0x3000], desc[UR18][R30.64] ;  /* 0x030000001e237fae */ /* 0x000fe2000b901c52 */
[----:B------:R-:W-:Y:S01]  /*0a20*/  IADD3 R11, P0, R18, 0x80, RZ ;  /* 0x00000080120b7810 */ /* 0x000fe20007f1e0ff */
[----:B------:R-:W-:Y:S01]  /*0a30*/  IMAD.X R12, RZ, RZ, R17, P1 ;  /* 0x000000ffff0c7224 */ /* 0x000fe200008e0611 */
[----:B------:R-:W-:Y:S01]  /*0a40*/  IADD3 R23, P1, R28, 0x80, RZ ;  /* 0x000000801c177810 */ /* 0x000fe20007f3e0ff */
[----:B------:R-:W0:Y:S02]  /*0a50*/  LDGDEPBAR ;  /* 0x00000000000079af */ /* 0x000e240000000000 */
[----:B------:R-:W-:Y:S01]  /*0a60*/  IMAD.X R22, RZ, RZ, R19, P0 ;  /* 0x000000ffff167224 */ /* 0x000fe200000e0613 */
[----:B------:R-:W-:Y:S01]  /*0a70*/  BAR.SYNC.DEFER_BLOCKING 0x0 ;  /* 0x0000000000007b1d */ /* 0x000fe20000010000 */
[----:B------:R-:W-:Y:S01]  /*0a80*/  IADD3 R88, P0, R30, 0x80, RZ ;  /* 0x000000801e587810 */ /* 0x000fe20007f1e0ff */
[----:B------:R-:W-:-:S04]  /*0a90*/  IMAD.X R90, RZ, RZ, R29, P1 ;  /* 0x000000ffff5a7224 */ /* 0x000fc800008e061d */
[----:B------:R-:W-:Y:S01]  /*0aa0*/  IMAD.X R91, RZ, RZ, R31, P0 ;  /* 0x000000ffff5b7224 */ /* 0x000fe200000e061f */
[----:B------:R-:W-:Y:S01]  /*0ab0*/  @!PT LDS RZ, [RZ] ;  /* 0x00000000fffff984 */ /* 0x000fe20000000800 */
[----:B------:R-:W-:Y:S01]  /*0ac0*/  @!PT LDS RZ, [RZ] ;  /* 0x00000000fffff984 */ /* 0x000fe20000000800 */
[----:B------:R-:W-:Y:S01]  /*0ad0*/  @!PT LDS RZ, [RZ] ;  /* 0x00000000fffff984 */ /* 0x000fe20000000800 */
[----:B------:R-:W-:Y:S04]  /*0ae0*/  LDGSTS.E.BYPASS.128 [R25+0x1000], desc[UR18][R14.64+0x40] ;  /* 0x010000400e197fae */ /* 0x000fe8000b901c52 */
[----:B------:R-:W-:Y:S04]  /*0af0*/  LDGSTS.E.BYPASS.128 [R27+0x1000], desc[UR18][R16.64+0x40] ;  /* 0x01000040101b7fae */ /* 0x000fe8000b901c52 */
[----:B------:R-:W0:Y:S04]  /*0b00*/  LDGDEPBAR ;  /* 0x00000000000079af */ /* 0x000e280000000000 */
[----:B------:R2:W-:Y:S04]  /*0b10*/  LDGSTS.E.BYPASS.128 [R25+0x5000], desc[UR18][R18.64+0x40] ;  /* 0x0500004012197fae */ /* 0x0005e8000b901c52 */
[----:B------:R3:W-:Y:S04]  /*0b20*/  LDGSTS.E.BYPASS.128 [R27+0x5000], desc[UR18][R20.64+0x40] ;  /* 0x05000040141b7fae */ /* 0x0007e8000b901c52 */
[----:B------:R4:W-:Y:S04]  /*0b30*/  LDGSTS.E.BYPASS.128 [R33+0x5000], desc[UR18][R28.64+0x40] ;  /* 0x050000401c217fae */ /* 0x0009e8000b901c52 */
[----:B------:R5:W-:Y:S01]  /*0b40*/  LDGSTS.E.BYPASS.128 [R35+0x5000], desc[UR18][R30.64+0x40] ;  /* 0x050000401e237fae */ /* 0x000be2000b901c52 */
[----:B--2---:R-:W-:-:S03]  /*0b50*/  CS2R R24, SRZ ;  /* 0x0000000000187805 */ /* 0x004fc6000001ff00 */
[----:B------:R-:W0:Y:S01]  /*0b60*/  LDGDEPBAR ;  /* 0x00000000000079af */ /* 0x000e220000000000 */
[----:B---3--:R-:W-:Y:S02]  /*0b70*/  CS2R R26, SRZ ;  /* 0x00000000001a7805 */ /* 0x008fe4000001ff00 */
[----:B----4-:R-:W-:Y:S02]  /*0b80*/  CS2R R28, SRZ ;  /* 0x00000000001c7805 */ /* 0x010fe4000001ff00 */
[----:B------:R-:W-:Y:S02]  /*0b90*/  CS2R R32, SRZ ;  /* 0x0000000000207805 */ /* 0x000fe4000001ff00 */
[----:B-1---5:R-:W-:Y:S02]  /*0ba0*/  CS2R R30, SRZ ;  /* 0x00000000001e7805 */ /* 0x022fe4000001ff00 */
[----:B------:R-:W-:-:S07]  /*0bb0*/  CS2R R34, SRZ ;  /* 0x0000000000227805 */ /* 0x000fce000001ff00 */
.L_x_0:
[----:B------:R-:W1:Y:S01]  /*0bc0*/  SHFL.IDX PT, R14, R92, RZ, 0x1f ;  /* 0x00001fff5c0e7589 */ /* 0x000e6200000e0000 */
[----:B------:R-:W-:Y:S01]  /*0bd0*/  UIADD3 UR6, UR6, 0x1, URZ ;  /* 0x0000000106067890 */ /* 0x000fe2000fffe03f */
[----:B------:R-:W-:-:S04]  /*0be0*/  DEPBAR.LE SB0, 0x2 ;  /* 0x000080800000791a */ /* 0x000fc80000000000 */
[----:B------:R-:W-:Y:S01]  /*0bf0*/  UISETP.GE.AND UP0, UPT, UR6, 0x3, UPT ;  /* 0x000000030600788c */ /* 0x000fe2000bf06270 */
[----:B------:R-:W-:Y:S01]  /*0c00*/  BAR.SYNC.DEFER_BLOCKING 0x0 ;  /* 0x0000000000007b1d */ /* 0x000fe20000010000 */
[----:B------:R-:W-:Y:S01]  /*0c10*/  UIADD3 UR15, UR15, 0x1, URZ ;  /* 0x000000010f0f7890 */ /* 0x000fe2000fffe03f */
[----:B------:R-:W-:Y:S01]  /*0c20*/  VIADD R93, R93, 0x20 ;  /* 0x000000205d5d7836 */ /* 0x000fe20000000000 */
[----:B------:R-:W-:Y:S01]  /*0c30*/  USEL UR16, UR6, URZ, !UP0 ;  /* 0x0000003f06107287 */ /* 0x000fe2000c000000 */
[----:B------:R-:W-:Y:S02]  /*0c40*/  IADD3 R16, P1, R8, UR4, RZ ;  /* 0x0000000408107c10 */ /* 0x000fe4000ff3e0ff */
[----:B------:R-:W-:Y:S01]  /*0c50*/  UMOV UR11, 0x80000020 ;  /* 0x80000020000b7882 */ /* 0x000fe20000000000 */
[----:B------:R-:W-:Y:S01]  /*0c60*/  ULEA UR6, UR16, UR14, 0xc ;  /* 0x0000000e10067291 */ /* 0x000fe2000f8e603f */
[----:B------:R-:W-:Y:S02]  /*0c70*/  ISETP.GE.U32.AND P0, PT, R93, 0x2fc0, PT ;  /* 0x00002fc05d00780c */ /* 0x000fe40003f06070 */
[----:B------:R-:W-:Y:S01]  /*0c80*/  IADD3.X R17, R10, UR5, RZ, P1, !PT ;  /* 0x000000050a117c10 */ /* 0x000fe20008ffe4ff */
[----:B------:R-:W-:Y:S01]  /*0c90*/  USHF.R.U32.HI UR8, URZ, 0x4, UR6 ;  /* 0x000000043f087899 */ /* 0x000fe20008011606 */
[----:B------:R-:W-:Y:S01]  /*0ca0*/  IADD3 R18, P1, R9, UR4, RZ ;  /* 0x0000000409127c10 */ /* 0x000fe2000ff3e0ff */
[----:B------:R-:W-:-:S02]  /*0cb0*/  ULEA UR6, UR16, UR17, 0xd ;  /* 0x0000001110067291 */ /* 0x000fc4000f8e683f */
[----:B------:R-:W-:Y:S01]  /*0cc0*/  ULOP3.LUT UR8, UR8, 0x3fff, URZ, 0xc0, !UPT ;  /* 0x00003fff08087892 */ /* 0x000fe2000f8ec03f */
[----:B------:R-:W-:Y:S01]  /*0cd0*/  IADD3.X R19, R12, UR5, RZ, P1, !PT ;  /* 0x000000050c137c10 */ /* 0x000fe20008ffe4ff */
[----:B------:R-:W-:Y:S01]  /*0ce0*/  USHF.R.U32.HI UR6, URZ, 0x4, UR6 ;  /* 0x000000043f067899 */ /* 0x000fe20008011606 */
[----:B-1----:R-:W-:Y:S02]  /*0cf0*/  R2UR UR7, R14 ;  /* 0x000000000e0772ca */ /* 0x002fe400000e0000 */
[----:B------:R-:W-:Y:S01]  /*0d00*/  IADD3 R14, P1, R11, UR4, RZ ;  /* 0x000000040b0e7c10 */ /* 0x000fe2000ff3e0ff */
[----:B------:R-:W-:Y:S01]  /*0d10*/  ULOP3.LUT UR6, UR6, 0x3fff, URZ, 0xc0, !UPT ;  /* 0x00003fff06067892 */ /* 0x000fe2000f8ec03f */
[----:B------:R-:W-:-:S03]  /*0d20*/  WARPGROUP.ARRIVE ;  /* 0x00000000000079c5 */ /* 0x000fc60000000000 */
[----:B------:R-:W-:Y:S01]  /*0d30*/  ULOP3.LUT UR10, UR6, 0x2000000, URZ, 0xfc, !UPT ;  /* 0x02000000060a7892 */ /* 0x000fe2000f8efc3f */
[----:B------:R-:W-:-:S05]  /*0d40*/  IADD3.X R15, R22, UR5, RZ, P1, !PT ;  /* 0x00000005160f7c10 */ /* 0x000fca0008ffe4ff */
[----:B------:R-:W-:-:S04]  /*0d50*/  USHF.L.U32 UR7, UR7, 0x6, URZ ;  /* 0x0000000607077899 */ /* 0x000fc8000800063f */
[----:B------:R-:W-:-:S04]  /*0d60*/  ULOP3.LUT UR7, UR7, 0xc0, URZ, 0xc0, !UPT ;  /* 0x000000c007077892 */ /* 0x000fc8000f8ec03f */
[----:B------:R-:W-:-:S03]  /*0d70*/  UIADD3 UR12, UP0, UR7, UR8, URZ ;  /* 0x00000008070c7290 */ /* 0x000fc6000ff1e03f */
[----:B------:R-:W-:Y:S01]  /*0d80*/  UMOV UR7, URZ ;  /* 0x0000003f00077c82 */ /* 0x000fe20008000000 */
[----:B------:R-:W-:Y:S02]  /*0d90*/  UIADD3.X UR13, URZ, URZ, URZ, UP0, !UPT ;  /* 0x0000003f3f0d7290 */ /* 0x000fe400087fe43f */
[----:B------:R-:W-:Y:S02]  /*0da0*/  ULOP3.LUT UR8, UR12, 0x1000000, URZ, 0xfc, !UPT ;  /* 0x010000000c087892 */ /* 0x000fe4000f8efc3f */
[----:B------:R-:W-:Y:S02]  /*0db0*/  ULOP3.LUT UR9, UR13, 0x80000020, URZ, 0xfc, !UPT ;  /* 0x800000200d097892 */ /* 0x000fe4000f8efc3f */
[----:B------:R-:W-:-:S04]  /*0dc0*/  UISETP.GE.AND UP0, UPT, UR15, 0x3, UPT ;  /* 0x000000030f00788c */ /* 0x000fc8000bf06270 */
[----:B------:R-:W-:-:S03]  /*0dd0*/  USEL UR15, UR15, URZ, !UP0 ;  /* 0x0000003f0f0f7287 */ /* 0x000fc6000c000000 */
[----:B------:R-:W-:Y:S01]  /*0de0*/  HGMMA.64x128x16.F32.BF16 R24, gdesc[UR8], R24 ;  /* 0x01e00000081879f0 */ /* 0x000fe20008701818 */
[----:B------:R-:W-:Y:S01]  /*0df0*/  UMOV UR8, 0x1000002 ;  /* 0x0100000200087882 */ /* 0x000fe20000000000 */
[----:B------:R-:W-:Y:S01]  /*0e00*/  UMOV UR9, 0x80000020 ;  /* 0x8000002000097882 */ /* 0x000fe20000000000 */
[----:B------:R-:W-:Y:S01]  /*0e10*/  UMOV UR10, 0x2000002 ;  /* 0x02000002000a7882 */ /* 0x000fe20000000000 */
[----:B------:R-:W-:Y:S01]  /*0e20*/  UMOV UR11, 0x80000020 ;  /* 0x80000020000b7882 */ /* 0x000fe20000000000 */
[----:B------:R-:W-:Y:S02]  /*0e30*/  UIADD3.64 UR8, UR12, UR8, URZ ;  /* 0x000000080c087297 */ /* 0x000fe4000fffe03f */
[----:B------:R-:W-:Y:S02]  /*0e40*/  UIADD3.64 UR10, UR6, UR10, URZ ;  /* 0x0000000a060a7297 */ /* 0x000fe4000fffe03f */
[----:B------:R-:W-:-:S06]  /*0e50*/  ULEA UR6, UR15, UR14, 0xc ;  /* 0x0000000e0f067291 */ /* 0x000fcc000f8e603f */
[----:B------:R-:W-:Y:S02]  /*0e60*/  LEA R21, R7, UR6, 0x1 ;  /* 0x0000000607157c11 */ /* 0x000fe4000f8e08ff */
[----:B------:R-:W-:Y:S01]  /*0e70*/  LEA R20, R3, UR6, 0x1 ;  /* 0x0000000603147c11 */ /* 0x000fe2000f8e08ff */
[----:B------:R-:W-:Y:S01]  /*0e80*/  ULEA UR6, UR15, UR17, 0xd ;  /* 0x000000110f067291 */ /* 0x000fe2000f8e683f */
[----:B------:R-:W-:Y:S03]  /*0e90*/  HGMMA.64x128x16.F32.BF16 R24, gdesc[UR8], R24, gsb0 ;  /* 0x01e00000081879f0 */ /* 0x000fe60008001818 */
[----:B------:R-:W-:Y:S02]  /*0ea0*/  WARPGROUP.DEPBAR.LE gsb0, 0x1 ;  /* 0x00008000000079c5 */ /* 0x000fe40000010100 */
[----:B------:R-:W-:Y:S06]  /*0eb0*/  BAR.SYNC.DEFER_BLOCKING 0x0 ;  /* 0x0000000000007b1d */ /* 0x000fec0000010000 */
[----:B------:R-:W-:Y:S01]  /*0ec0*/  @!PT LDS RZ, [RZ] ;  /* 0x00000000fffff984 */ /* 0x000fe20000000800 */
[----:B------:R-:W-:Y:S01]  /*0ed0*/  @!PT LDS RZ, [RZ] ;  /* 0x00000000fffff984 */ /* 0x000fe20000000800 */
[----:B------:R-:W-:Y:S01]  /*0ee0*/  @!PT LDS RZ, [RZ] ;  /* 0x00000000fffff984 */ /* 0x000fe20000000800 */
[----:B------:R1:W-:Y:S04]  /*0ef0*/  LDGSTS.E.BYPASS.128 [R21], desc[UR18][R16.64], !P0 ;  /* 0x0000000010157fae */ /* 0x0003e8000c101c52 */
[----:B------:R-:W-:Y:S04]  /*0f00*/  LDGSTS.E.BYPASS.128 [R20], desc[UR18][R18.64], !P0 ;  /* 0x0000000012147fae */ /* 0x000fe8000c101c52 */
[----:B------:R-:W0:Y:S01]  /*0f10*/  LDGDEPBAR ;  /* 0x00000000000079af */ /* 0x000e220000000000 */
[----:B-1----:R-:W-:-:S02]  /*0f20*/  LEA R17, R7, UR6, 0x1 ;  /* 0x0000000607117c11 */ /* 0x002fc4000f8e08ff */
[----:B------:R-:W-:-:S03]  /*0f30*/  IADD3 R16, P1, R13, UR4, RZ ;  /* 0x000000040d107c10 */ /* 0x000fc6000ff3e0ff */
[----:B------:R1:W-:Y:S02]  /*0f40*/  LDGSTS.E.BYPASS.128 [R17], desc[UR18][R14.64], !P0 ;  /* 0x000000000e117fae */ /* 0x0003e4000c101c52 */
[----:B-1----:R-:W-:Y:S02]  /*0f50*/  IADD3.X R17, R89, UR5, RZ, P1, !PT ;  /* 0x0000000559117c10 */ /* 0x002fe40008ffe4ff */
[----:B------:R-:W-:Y:S02]  /*0f60*/  IADD3 R18, P1, R23, UR4, RZ ;  /* 0x0000000417127c10 */ /* 0x000fe4000ff3e0ff */
[----:B------:R-:W-:Y:S02]  /*0f70*/  LEA R15, R3, UR6, 0x1 ;  /* 0x00000006030f7c11 */ /* 0x000fe4000f8e08ff */
[----:B------:R-:W-:Y:S02]  /*0f80*/  IADD3.X R19, R90, UR5, RZ, P1, !PT ;  /* 0x000000055a137c10 */ /* 0x000fe40008ffe4ff */
[----:B------:R-:W-:Y:S01]  /*0f90*/  IADD3 R20, P1, R88, UR4, RZ ;  /* 0x0000000458147c10 */ /* 0x000fe2000ff3e0ff */
[----:B------:R1:W-:Y:S01]  /*0fa0*/  LDGSTS.E.BYPASS.128 [R15], desc[UR18][R16.64], !P0 ;  /* 0x00000000100f7fae */ /* 0x0003e2000c101c52 */
[----:B------:R-:W-:Y:S01]  /*0fb0*/  LEA R14, R4, UR6, 0x1 ;  /* 0x00000006040e7c11 */ /* 0x000fe2000f8e08ff */
[----:B------:R-:W-:Y:S01]  /*0fc0*/  UIADD3 UR4, UP0, UR4, 0x40, URZ ;  /* 0x0000004004047890 */ /* 0x000fe2000ff1e03f */
[----:B------:R-:W-:-:S03]  /*0fd0*/  IADD3.X R21, R91, UR5, RZ, P1, !PT ;  /* 0x000000055b157c10 */ /* 0x000fc60008ffe4ff */
[----:B------:R2:W-:Y:S01]  /*0fe0*/  LDGSTS.E.BYPASS.128 [R14], desc[UR18][R18.64], !P0 ;  /* 0x00000000120e7fae */ /* 0x0005e2000c101c52 */
[----:B------:R-:W-:Y:S01]  /*0ff0*/  UIADD3.X UR5, URZ, UR5, URZ, UP0, !UPT ;  /* 0x000000053f057290 */ /* 0x000fe200087fe43f */
[----:B-1----:R-:W-:Y:S01]  /*1000*/  LEA R15, R5, UR6, 0x1 ;  /* 0x00000006050f7c11 */ /* 0x002fe2000f8e08ff */
[----:B------:R-:W-:-:S04]  /*1010*/  UMOV UR6, UR16 ;  /* 0x0000001000067c82 */ /* 0x000fc80008000000 */
[----:B------:R2:W-:Y:S01]  /*1020*/  LDGSTS.E.BYPASS.128 [R15], desc[UR18][R20.64], !P0 ;  /* 0x00000000140f7fae */ /* 0x0005e2000c101c52 */
[----:B------:R-:W-:-:S03]  /*1030*/  ISETP.GE.U32.AND P0, PT, R93, 0x2fe0, PT ;  /* 0x00002fe05d00780c */ /* 0x000fc60003f06070 */
[----:B------:R-:W0:Y:S10]  /*1040*/  LDGDEPBAR ;  /* 0x00000000000079af */ /* 0x000e340000000000 */
[----:B--2---:R-:W-:Y:S05]  /*1050*/  @!P0 BRA `(.L_x_0) ;  /* 0xfffffff800d88947 */ /* 0x004fea000383ffff */
[----:B------:R-:W-:Y:S02]  /*1060*/  WARPGROUP.DEPBAR.LE gsb0, 0x0 ;  /* 0x00008000000079c5 */ /* 0x000fe40000010000 */
[----:B------:R-:W-:-:S04]  /*1070*/  DEPBAR.LE SB0, 0x0 ;  /* 0x000080000000791a */ /* 0x000fc80000000000 */
[--C-:B------:R-:W-:Y:S02]  /*1080*/  SHF.R.U32.HI R3, RZ, 0x1, R0.reuse ;  /* 0x00000001ff037819 */ /* 0x100fe40000011600 */
[----:B------:R-:W-:Y:S02]  /*1090*/  SHF.R.U32.HI R7, RZ, 0x5, R0 ;  /* 0x00000005ff077819 */ /* 0x000fe40000011600 */
[C---:B------:R-:W-:Y:S02]  /*10a0*/  LOP3.LUT R4, R0.reuse, 0xf, RZ, 0xc0, !PT ;  /* 0x0000000f00047812 */ /* 0x040fe400078ec0ff */
[----:B------:R-:W-:Y:S02]  /*10b0*/  LOP3.LUT R5, R3, 0x8, RZ, 0xc0, !PT ;  /* 0x0000000803057812 */ /* 0x000fe400078ec0ff */
[----:B------:R-:W-:Y:S01]  /*10c0*/  LOP3.LUT R3, R7, 0x3, RZ, 0xc0, !PT ;  /* 0x0000000307037812 */ /* 0x000fe200078ec0ff */
[----:B------:R-:W-:Y:S01]  /*10d0*/  IMAD.SHL.U32 R7, R0, 0x8, RZ ;  /* 0x0000000800077824 */ /* 0x000fe200078e00ff */
[----:B------:R-:W-:Y:S01]  /*10e0*/  F2FP.BF16.F32.PACK_AB R24, R25, R24 ;  /* 0x000000181918723e */ /* 0x000fe200000010ff */
[----:B------:R-:W-:Y:S01]  /*10f0*/  IMAD R8, R4, 0x88, R5 ;  /* 0x0000008804087824 */ /* 0x000fe200078e0205 */
[----:B------:R-:W-:Y:S01]  /*1100*/  F2FP.BF16.F32.PACK_AB R25, R27, R26 ;  /* 0x0000001a1b19723e */ /* 0x000fe200000010ff */
[----:B------:R-:W-:Y:S01]  /*1110*/  IMAD.SHL.U32 R5, R3, 0x2, RZ ;  /* 0x0000000203057824 */ /* 0x000fe200078e00ff */
[----:B------:R-:W-:Y:S01]  /*1120*/  F2FP.BF16.F32.PACK_AB R32, R33, R32 ;  /* 0x000000202120723e */ /* 0x000fe200000010ff */
[----:B------:R-:W-:Y:S01]  /*1130*/  IMAD R3, R3, 0x880, R8 ;  /* 0x0000088003037824 */ /* 0x000fe200078e0208 */
[----:B------:R-:W-:-:S02]  /*1140*/  F2FP.BF16.F32.PACK_AB R26, R29, R28 ;  /* 0x0000001c1d1a723e */ /* 0x000fc400000010ff */
[----:B------:R-:W-:Y:S02]  /*1150*/  F2FP.BF16.F32.PACK_AB R27, R31, R30 ;  /* 0x0000001e1f1b723e */ /* 0x000fe400000010ff */
[----:B------:R-:W-:Y:S02]  /*1160*/  F2FP.BF16.F32.PACK_AB R33, R35, R34 ;  /* 0x000000222321723e */ /* 0x000fe400000010ff */
[----:B------:R-:W-:Y:S02]  /*1170*/  F2FP.BF16.F32.PACK_AB R40, R41, R40 ;  /* 0x000000282928723e */ /* 0x000fe400000010ff */
[----:B------:R-:W-:Y:S01]  /*1180*/  LEA R12, R3, UR14, 0x1 ;  /* 0x0000000e030c7c11 */ /* 0x000fe2000f8e08ff */
[----:B------:R-:W-:Y:S01]  /*1190*/  BAR.SYNC.DEFER_BLOCKING 0x0 ;  /* 0x0000000000007b1d */ /* 0x000fe20000010000 */
[----:B------:R-:W-:Y:S02]  /*11a0*/  F2FP.BF16.F32.PACK_AB R34, R37, R36 ;  /* 0x000000242522723e */ /* 0x000fe400000010ff */
[----:B------:R-:W-:-:S02]  /*11b0*/  F2FP.BF16.F32.PACK_AB R35, R39, R38 ;  /* 0x000000262723723e */ /* 0x000fc400000010ff */
[----:B------:R-:W-:Y:S02]  /*11c0*/  F2FP.BF16.F32.PACK_AB R41, R43, R42 ;  /* 0x0000002a2b29723e */ /* 0x000fe400000010ff */
[----:B------:R-:W-:Y:S02]  /*11d0*/  F2FP.BF16.F32.PACK_AB R48, R49, R48 ;  /* 0x000000303130723e */ /* 0x000fe400000010ff */
[----:B------:R-:W-:Y:S02]  /*11e0*/  F2FP.BF16.F32.PACK_AB R42, R45, R44 ;  /* 0x0000002c2d2a723e */ /* 0x000fe400000010ff */
[----:B------:R-:W-:Y:S02]  /*11f0*/  F2FP.BF16.F32.PACK_AB R43, R47, R46 ;  /* 0x0000002e2f2b723e */ /* 0x000fe400000010ff */
[----:B------:R-:W-:Y:S02]  /*1200*/  F2FP.BF16.F32.PACK_AB R49, R51, R50 ;  /* 0x000000323331723e */ /* 0x000fe400000010ff */
[----:B------:R-:W-:-:S02]  /*1210*/  F2FP.BF16.F32.PACK_AB R56, R57, R56 ;  /* 0x000000383938723e */ /* 0x000fc400000010ff */
[----:B------:R-:W-:Y:S02]  /*1220*/  F2FP.BF16.F32.PACK_AB R50, R53, R52 ;  /* 0x000000343532723e */ /* 0x000fe400000010ff */
[----:B------:R-:W-:Y:S02]  /*1230*/  F2FP.BF16.F32.PACK_AB R51, R55, R54 ;  /* 0x000000363733723e */ /* 0x000fe400000010ff */
[----:B------:R-:W-:Y:S02]  /*1240*/  F2FP.BF16.F32.PACK_AB R57, R59, R58 ;  /* 0x0000003a3b39723e */ /* 0x000fe400000010ff */
[----:B------:R-:W-:Y:S01]  /*1250*/  F2FP.BF16.F32.PACK_AB R64, R65, R64 ;  /* 0x000000404140723e */ /* 0x000fe200000010ff */
[----:B------:R-:W-:Y:S01]  /*1260*/  STSM.16.M88.4 [R12], R24 ;  /* 0x000000180c007844 */ /* 0x000fe20000000200 */
[----:B------:R-:W-:Y:S02]  /*1270*/  F2FP.BF16.F32.PACK_AB R58, R61, R60 ;  /* 0x0000003c3d3a723e */ /* 0x000fe400000010ff */
[----:B------:R-:W-:Y:S01]  /*1280*/  F2FP.BF16.F32.PACK_AB R59, R63, R62 ;  /* 0x0000003e3f3b723e */ /* 0x000fe200000010ff */
[----:B------:R1:W-:Y:S01]  /*1290*/  STSM.16.M88.4 [R12+0x20], R32 ;  /* 0x000020200c007844 */ /* 0x0003e20000000200 */
[----:B------:R-:W-:-:S02]  /*12a0*/  F2FP.BF16.F32.PACK_AB R65, R67, R66 ;  /* 0x000000424341723e */ /* 0x000fc400000010ff */
[----:B------:R-:W-:Y:S01]  /*12b0*/  F2FP.BF16.F32.PACK_AB R72, R73, R72 ;  /* 0x000000484948723e */ /* 0x000fe200000010ff */
[----:B------:R2:W-:Y:S01]  /*12c0*/  STSM.16.M88.4 [R12+0x40], R40 ;  /* 0x000040280c007844 */ /* 0x0005e20000000200 */
[----:B------:R-:W-:Y:S02]  /*12d0*/  F2FP.BF16.F32.PACK_AB R66, R69, R68 ;  /* 0x000000444542723e */ /* 0x000fe400000010ff */
[----:B------:R-:W-:Y:S01]  /*12e0*/  F2FP.BF16.F32.PACK_AB R67, R71, R70 ;  /* 0x000000464743723e */ /* 0x000fe200000010ff */
[----:B------:R-:W-:Y:S01]  /*12f0*/  STSM.16.M88.4 [R12+0x60], R48 ;  /* 0x000060300c007844 */ /* 0x000fe20000000200 */
[----:B------:R-:W-:Y:S02]  /*1300*/  F2FP.BF16.F32.PACK_AB R73, R75, R74 ;  /* 0x0000004a4b49723e */ /* 0x000fe400000010ff */
[----:B------:R-:W-:Y:S01]  /*1310*/  F2FP.BF16.F32.PACK_AB R80, R81, R80 ;  /* 0x000000505150723e */ /* 0x000fe200000010ff */
[----:B------:R-:W-:Y:S01]  /*1320*/  STSM.16.M88.4 [R12+0x80], R56 ;  /* 0x000080380c007844 */ /* 0x000fe20000000200 */
[----:B------:R-:W-:-:S02]  /*1330*/  F2FP.BF16.F32.PACK_AB R74, R77, R76 ;  /* 0x0000004c4d4a723e */ /* 0x000fc400000010ff */
[----:B------:R-:W-:Y:S01]  /*1340*/  F2FP.BF16.F32.PACK_AB R75, R79, R78 ;  /* 0x0000004e4f4b723e */ /* 0x000fe200000010ff */
[----:B------:R-:W-:Y:S01]  /*1350*/  STSM.16.M88.4 [R12+0xa0], R64 ;  /* 0x0000a0400c007844 */ /* 0x000fe20000000200 */
[----:B------:R-:W-:Y:S01]  /*1360*/  F2FP.BF16.F32.PACK_AB R81, R83, R82 ;  /* 0x000000525351723e */ /* 0x000fe200000010ff */
[----:B-1----:R-:W1:Y:S01]  /*1370*/  LDC.64 R32, c[0x0][0x220] ;  /* 0x00008800ff207b82 */ /* 0x002e620000000a00 */
[----:B------:R-:W-:Y:S01]  /*1380*/  F2FP.BF16.F32.PACK_AB R82, R85, R84 ;  /* 0x000000545552723e */ /* 0x000fe200000010ff */
[----:B------:R-:W-:Y:S01]  /*1390*/  STSM.16.M88.4 [R12+0xc0], R72 ;  /* 0x0000c0480c007844 */ /* 0x000fe20000000200 */
[----:B------:R-:W-:Y:S02]  /*13a0*/  F2FP.BF16.F32.PACK_AB R83, R87, R86 ;  /* 0x000000565753723e */ /* 0x000fe400000010ff */
[--C-:B------:R-:W-:Y:S02]  /*13b0*/  SHF.R.U32.HI R9, RZ, 0x4, R0.reuse ;  /* 0x00000004ff097819 */ /* 0x100fe40000011600 */
[----:B------:R-:W-:Y:S01]  /*13c0*/  SHF.R.U32.HI R3, RZ, 0x4, R0 ;  /* 0x00000004ff037819 */ /* 0x000fe20000011600 */
[----:B------:R-:W-:Y:S01]  /*13d0*/  STSM.16.M88.4 [R12+0xe0], R80 ;  /* 0x0000e0500c007844 */ /* 0x000fe20000000200 */
[----:B------:R-:W-:-:S02]  /*13e0*/  SGXT.U32 R4, R9, 0x1 ;  /* 0x000000010904781a */ /* 0x000fc40000000000 */
[----:B------:R-:W-:Y:S02]  /*13f0*/  SGXT.U32 R3, R3, 0x3 ;  /* 0x000000030303781a */ /* 0x000fe40000000000 */
[----:B------:R-:W-:Y:S02]  /*1400*/  LOP3.LUT R4, R5, R4, RZ, 0xfc, !PT ;  /* 0x0000000405047212 */ /* 0x000fe400078efcff */
[----:B------:R-:W-:Y:S02]  /*1410*/  LOP3.LUT R5, R7, 0x78, RZ, 0xc0, !PT ;  /* 0x0000007807057812 */ /* 0x000fe400078ec0ff */
[----:B------:R-:W-:Y:S02]  /*1420*/  LOP3.LUT R2, R2, 0x78, R7, 0xf8, !PT ;  /* 0x0000007802027812 */ /* 0x000fe400078ef807 */
[----:B------:R-:W-:Y:S01]  /*1430*/  LOP3.LUT R35, R3, R6, RZ, 0xfc, !PT ;  /* 0x0000000603237212 */ /* 0x000fe200078efcff */
[----:B------:R-:W-:Y:S01]  /*1440*/  IMAD R4, R4, 0x88, R5 ;  /* 0x0000008804047824 */ /* 0x000fe200078e0205 */
[----:B------:R-:W-:-:S02]  /*1450*/  ISETP.GE.AND P0, PT, R2, 0xc00, PT ;  /* 0x00000c000200780c */ /* 0x000fc40003f06270 */
[C---:B------:R-:W-:Y:S01]  /*1460*/  LOP3.LUT R3, R35.reuse, 0x10, RZ, 0xfc, !PT ;  /* 0x0000001023037812 */ /* 0x040fe200078efcff */
[C---:B--2---:R-:W-:Y:S01]  /*1470*/  IMAD R41, R35.reuse, 0xc00, R2 ;  /* 0x00000c0023297824 */ /* 0x044fe200078e0202 */
[----:B------:R-:W-:Y:S01]  /*1480*/  LEA R44, R4, UR14, 0x1 ;  /* 0x0000000e042c7c11 */ /* 0x000fe2000f8e08ff */
[----:B------:R-:W-:Y:S01]  /*1490*/  BAR.SYNC.DEFER_BLOCKING 0x0 ;  /* 0x0000000000007b1d */ /* 0x000fe20000010000 */
[----:B------:R-:W-:Y:S01]  /*14a0*/  ISETP.LT.AND P1, PT, R35, 0x1000, !P0 ;  /* 0x000010002300780c */ /* 0x000fe20004721270 */
[----:B------:R-:W-:Y:S01]  /*14b0*/  VIADD R37, R41, 0x6000 ;  /* 0x0000600029257836 */ /* 0x000fe20000000000 */
[----:B------:R-:W-:Y:S01]  /*14c0*/  LOP3.LUT R2, R35, 0x18, RZ, 0xfc, !PT ;  /* 0x0000001823027812 */ /* 0x000fe200078efcff */
[----:B------:R-:W-:Y:S01]  /*14d0*/  VIADD R39, R41, 0x12000 ;  /* 0x0001200029277836 */ /* 0x000fe20000000000 */
[----:B------:R-:W-:Y:S01]  /*14e0*/  LOP3.LUT R34, R35, 0x8, RZ, 0xfc, !PT ;  /* 0x0000000823227812 */ /* 0x000fe200078efcff */
[----:B------:R-:W-:Y:S01]  /*14f0*/  VIADD R43, R41, 0x18000 ;  /* 0x00018000292b7836 */ /* 0x000fe20000000000 */
[----:B------:R-:W-:Y:S01]  /*1500*/  LOP3.LUT R0, R35, 0x20, RZ, 0xfc, !PT ;  /* 0x0000002023007812 */ /* 0x000fe200078efcff */
[----:B------:R-:W-:Y:S01]  /*1510*/  VIADD R45, R41, 0x1e000 ;  /* 0x0001e000292d7836 */ /* 0x000fe20000000000 */
[----:B------:R-:W-:Y:S01]  /*1520*/  ISETP.LT.AND P5, PT, R3, 0x1000, !P0 ;  /* 0x000010000300780c */ /* 0x000fe200047a1270 */
[C---:B------:R-:W-:Y:S01]  /*1530*/  VIADD R47, R41.reuse, 0x24000 ;  /* 0x00024000292f7836 */ /* 0x040fe20000000000 */
[----:B------:R-:W-:Y:S01]  /*1540*/  ISETP.LT.AND P4, PT, R2, 0x1000, !P0 ;  /* 0x000010000200780c */ /* 0x000fe20004781270 */
[----:B-1----:R-:W-:Y:S01]  /*1550*/  IMAD.WIDE R2, R41, 0x2, R32 ;  /* 0x0000000229027825 */ /* 0x002fe200078e0220 */
[----:B------:R-:W-:-:S02]  /*1560*/  ISETP.LT.AND P6, PT, R34, 0x1000, !P0 ;  /* 0x000010002200780c */ /* 0x000fc400047c1270 */
[C---:B------:R-:W-:Y:S02]  /*1570*/  LOP3.LUT R38, R35.reuse, 0x28, RZ, 0xfc, !PT ;  /* 0x0000002823267812 */ /* 0x040fe400078efcff */
[----:B------:R-:W-:Y:S02]  /*1580*/  ISETP.LT.AND P3, PT, R0, 0x1000, !P0 ;  /* 0x000010000000780c */ /* 0x000fe40004761270 */
[C---:B------:R-:W-:Y:S02]  /*1590*/  LOP3.LUT R36, R35.reuse, 0x30, RZ, 0xfc, !PT ;  /* 0x0000003023247812 */ /* 0x040fe400078efcff */
[----:B------:R-:W-:Y:S01]  /*15a0*/  LOP3.LUT R0, R35, 0x38, RZ, 0xfc, !PT ;  /* 0x0000003823007812 */ /* 0x000fe200078efcff */
[----:B------:R-:W-:Y:S01]  /*15b0*/  IMAD.WIDE R34, R37, 0x2, R32 ;  /* 0x0000000225227825 */ /* 0x000fe200078e0220 */
[----:B------:R-:W-:Y:S01]  /*15c0*/  ISETP.LT.AND P2, PT, R38, 0x1000, !P0 ;  /* 0x000010002600780c */ /* 0x000fe20004741270 */
[----:B------:R-:W1:Y:S02]  /*15d0*/  LDS.128 R28, [R44] ;  /* 0x000000002c1c7984 */ /* 0x000e640000000c00 */
[----:B------:R-:W-:-:S02]  /*15e0*/  VIADD R37, R41, 0xc000 ;  /* 0x0000c00029257836 */ /* 0x000fc40000000000 */
[----:B------:R-:W2:Y:S01]  /*15f0*/  LDS.128 R24, [R44+0x880] ;  /* 0x000880002c187984 */ /* 0x000ea20000000c00 */
[----:B------:R-:W-:-:S03]  /*1600*/  IMAD.WIDE R38, R39, 0x2, R32 ;  /* 0x0000000227267825 */ /* 0x000fc600078e0220 */
[----:B------:R-:W3:Y:S04]  /*1610*/  LDS.128 R4, [R44+0x1100] ;  /* 0x001100002c047984 */ /* 0x000ee80000000c00 */
[----:B------:R-:W4:Y:S04]  /*1620*/  LDS.128 R8, [R44+0x1980] ;  /* 0x001980002c087984 */ /* 0x000f280000000c00 */
[----:B------:R-:W5:Y:S04]  /*1630*/  LDS.128 R12, [R44+0x2200] ;  /* 0x002200002c0c7984 */ /* 0x000f680000000c00 */
[----:B------:R-:W5:Y:S04]  /*1640*/  LDS.128 R16, [R44+0x2a80] ;  /* 0x002a80002c107984 */ /* 0x000f680000000c00 */
[----:B------:R-:W5:Y:S04]  /*1650*/  LDS.128 R20, [R44+0x3300] ;  /* 0x003300002c147984 */ /* 0x000f680000000c00 */
[----:B-1----:R1:W-:Y:S01]  /*1660*/  @P1 STG.E.128 desc[UR18][R2.64], R28 ;  /* 0x0000001c02001986 */ /* 0x0023e2000c101d12 */
[----:B------:R-:W-:Y:S01]  /*1670*/  ISETP.LT.AND P1, PT, R36, 0x1000, !P0 ;  /* 0x000010002400780c */ /* 0x000fe20004721270 */
[--C-:B------:R-:W-:Y:S01]  /*1680*/  IMAD.WIDE R36, R37, 0x2, R32.reuse ;  /* 0x0000000225247825 */ /* 0x100fe200078e0220 */
[----:B------:R-:W-:Y:S01]  /*1690*/  ISETP.LT.AND P0, PT, R0, 0x1000, !P0 ;  /* 0x000010000000780c */ /* 0x000fe20004701270 */
[----:B--2---:R2:W-:Y:S04]  /*16a0*/  @P6 STG.E.128 desc[UR18][R34.64], R24 ;  /* 0x0000001822006986 */ /* 0x0045e8000c101d12 */
[----:B---3--:R2:W-:Y:S04]  /*16b0*/  @P5 STG.E.128 desc[UR18][R36.64], R4 ;  /* 0x0000000424005986 */ /* 0x0085e8000c101d12 */
[----:B----4-:R2:W-:Y:S01]  /*16c0*/  @P4 STG.E.128 desc[UR18][R38.64], R8 ;  /* 0x0000000826004986 */ /* 0x0105e2000c101d12 */
[----:B-1----:R-:W-:-:S04]  /*16d0*/  IMAD.WIDE R2, R43, 0x2, R32 ;  /* 0x000000022b027825 */ /* 0x002fc800078e0220 */
[--C-:B------:R-:W-:Y:S01]  /*16e0*/  IMAD.WIDE R28, R45, 0x2, R32.reuse ;  /* 0x000000022d1c7825 */ /* 0x100fe200078e0220 */
[----:B-----5:R2:W-:Y:S03]  /*16f0*/  @P3 STG.E.128 desc[UR18][R2.64], R12 ;  /* 0x0000000c02003986 */ /* 0x0205e6000c101d12 */
[----:B------:R-:W-:Y:S01]  /*1700*/  IMAD.WIDE R30, R47, 0x2, R32 ;  /* 0x000000022f1e7825 */ /* 0x000fe200078e0220 */
[----:B------:R2:W-:Y:S04]  /*1710*/  @P2 STG.E.128 desc[UR18][R28.64], R16 ;  /* 0x000000101c002986 */ /* 0x0005e8000c101d12 */
[----:B------:R2:W-:Y:S01]  /*1720*/  @P1 STG.E.128 desc[UR18][R30.64], R20 ;  /* 0x000000141e001986 */ /* 0x0005e2000c101d12 */
[----:B------:R-:W-:Y:S05]  /*1730*/  @!P0 EXIT ;  /* 0x000000000000894d */ /* 0x000fea0003800000 */
[----:B------:R-:W1:Y:S01]  /*1740*/  LDS.128 R44, [R44+0x3b80] ;  /* 0x003b80002c2c7984 */ /* 0x000e620000000c00 */
[----:B------:R-:W-:-:S04]  /*1750*/  VIADD R41, R41, 0x2a000 ;  /* 0x0002a00029297836 */ /* 0x000fc80000000000 */
[----:B------:R-:W-:-:S05]  /*1760*/  IMAD.WIDE R32, R41, 0x2, R32 ;  /* 0x0000000229207825 */ /* 0x000fca00078e0220 */
[----:B-1----:R-:W-:Y:S01]  /*1770*/  STG.E.128 desc[UR18][R32.64], R44 ;  /* 0x0000002c20007986 */ /* 0x002fe2000c101d12 */
[----:B------:R-:W-:Y:S05]  /*1780*/  EXIT ;  /* 0x000000000000794d */ /* 0x000fea0003800000 */
.L_x_1:
[----:B------:R-:W-:-:S00]  /*1790*/  BRA `(.L_x_1) ;  /* 0xfffffffc00fc7947 */ /* 0x000fc0000383ffff */
[----:B------:R-:W-:-:S00]  /*17a0*/  NOP ;  /* 0x0000000000007918 */ /* 0x000fc00000000000 */
        /* <DEDUP_REMOVED lines=13> */
.L_x_2:


//--------------------- .nv.shared.triton_mm      --------------------------
	.section	.nv.shared.triton_mm,"aw",@nobits
	.sectionflags	@""
	.align	16
	.zero		1024


//--------------------- .nv.constant0.triton_mm   --------------------------
	.section	.nv.constant0.triton_mm,"a",@progbits
	.sectionflags	@""
	.align	4
.nv.constant0.triton_mm:
	.zero		552
